//
// Generated by NVIDIA NVVM Compiler
//
// Compiler Build ID: CL-36424714
// Cuda compilation tools, release 13.0, V13.0.88
// Based on NVVM 20.0.0
//

.version 9.0
.target sm_100
.address_size 64

	// .globl	_ZN4pink15dot_dp4a_kernelEPiS0_S0_S0_

.visible .entry _ZN4pink15dot_dp4a_kernelEPiS0_S0_S0_(
	.param .u64 .ptr .align 1 _ZN4pink15dot_dp4a_kernelEPiS0_S0_S0__param_0,
	.param .u64 .ptr .align 1 _ZN4pink15dot_dp4a_kernelEPiS0_S0_S0__param_1,
	.param .u64 .ptr .align 1 _ZN4pink15dot_dp4a_kernelEPiS0_S0_S0__param_2,
	.param .u64 .ptr .align 1 _ZN4pink15dot_dp4a_kernelEPiS0_S0_S0__param_3
)
{
	.reg .b32 	%r<6>;
	.reg .b64 	%rd<14>;

	ld.param.u64 	%rd1, [_ZN4pink15dot_dp4a_kernelEPiS0_S0_S0__param_0];
	ld.param.u64 	%rd2, [_ZN4pink15dot_dp4a_kernelEPiS0_S0_S0__param_1];
	ld.param.u64 	%rd3, [_ZN4pink15dot_dp4a_kernelEPiS0_S0_S0__param_2];
	ld.param.u64 	%rd4, [_ZN4pink15dot_dp4a_kernelEPiS0_S0_S0__param_3];
	cvta.to.global.u64 	%rd5, %rd4;
	cvta.to.global.u64 	%rd6, %rd3;
	cvta.to.global.u64 	%rd7, %rd2;
	cvta.to.global.u64 	%rd8, %rd1;
	mov.u32 	%r5, %tid.x;
	mul.wide.u32 	%rd9, %r5, 4;
	add.s64 	%rd10, %rd8, %rd9;
	ld.global.u32 	%r2, [%rd10];
	add.s64 	%rd11, %rd7, %rd9;
	ld.global.u32 	%r3, [%rd11];
	add.s64 	%rd12, %rd6, %rd9;
	ld.global.u32 	%r4, [%rd12];
	// begin inline asm
	dp4a.s32.s32 %r1, %r2, %r3, %r4;
	// end inline asm
	add.s64 	%rd13, %rd5, %rd9;
	st.global.u32 	[%rd13], %r1;
	ret;

}
	// .globl	_ZN4pink15dot_dp4a_kernelEPjS0_S0_S0_
.visible .entry _ZN4pink15dot_dp4a_kernelEPjS0_S0_S0_(
	.param .u64 .ptr .align 1 _ZN4pink15dot_dp4a_kernelEPjS0_S0_S0__param_0,
	.param .u64 .ptr .align 1 _ZN4pink15dot_dp4a_kernelEPjS0_S0_S0__param_1,
	.param .u64 .ptr .align 1 _ZN4pink15dot_dp4a_kernelEPjS0_S0_S0__param_2,
	.param .u64 .ptr .align 1 _ZN4pink15dot_dp4a_kernelEPjS0_S0_S0__param_3
)
{
	.reg .b32 	%r<6>;
	.reg .b64 	%rd<14>;

	ld.param.u64 	%rd1, [_ZN4pink15dot_dp4a_kernelEPjS0_S0_S0__param_0];
	ld.param.u64 	%rd2, [_ZN4pink15dot_dp4a_kernelEPjS0_S0_S0__param_1];
	ld.param.u64 	%rd3, [_ZN4pink15dot_dp4a_kernelEPjS0_S0_S0__param_2];
	ld.param.u64 	%rd4, [_ZN4pink15dot_dp4a_kernelEPjS0_S0_S0__param_3];
	cvta.to.global.u64 	%rd5, %rd4;
	cvta.to.global.u64 	%rd6, %rd3;
	cvta.to.global.u64 	%rd7, %rd2;
	cvta.to.global.u64 	%rd8, %rd1;
	mov.u32 	%r5, %tid.x;
	mul.wide.u32 	%rd9, %r5, 4;
	add.s64 	%rd10, %rd8, %rd9;
	ld.global.u32 	%r2, [%rd10];
	add.s64 	%rd11, %rd7, %rd9;
	ld.global.u32 	%r3, [%rd11];
	add.s64 	%rd12, %rd6, %rd9;
	ld.global.u32 	%r4, [%rd12];
	// begin inline asm
	dp4a.u32.u32 %r1, %r2, %r3, %r4;
	// end inline asm
	add.s64 	%rd13, %rd5, %rd9;
	st.global.u32 	[%rd13], %r1;
	ret;

}


// ===== COMPILED SASS (sm_100) =====

	.target	sm_100

	.elftype	@"ET_EXEC"


//--------------------- .note.nv.tkinfo           --------------------------
	.section	.note.nv.tkinfo,"",@"SHT_NOTE"
	.sectionflags	@"SHF_NOTE_NV_TKINFO"
	.tkinfo
        /*0018*/ 	.word	0x00000002
        /*0030*/ 	.string	""
        /*0030*/ 	.string	"ptxas"
        /*0030*/ 	.string	"Cuda compilation tools, release 13.0, V13.0.88"
        /*0030*/ 	.string	"Build cuda_13.0.r13.0/compiler.36424714_0"
        /*0030*/ 	.string	"-arch sm_100 -m 64 "



//--------------------- .note.nv.cuinfo           --------------------------
	.section	.note.nv.cuinfo,"",@"SHT_NOTE"
	.sectionflags	@"SHF_NOTE_NV_CUINFO"
        /*0018*/ 	.short	0x0002
        /*001a*/ 	.short	0x0064
        /*001c*/ 	.short	0x0082
	.zero		2


//--------------------- .nv.info                  --------------------------
	.section	.nv.info,"",@"SHT_CUDA_INFO"
	.align	4


	//----- nvinfo : EIATTR_REGCOUNT
	.align		4
        /*0000*/ 	.byte	0x04, 0x2f
        /*0002*/ 	.short	(.L_1 - .L_0)
	.align		4
.L_0:
        /*0004*/ 	.word	index@(_ZN4pink15dot_dp4a_kernelEPiS0_S0_S0_)
        /*0008*/ 	.word	0x0000000e


	//----- nvinfo : EIATTR_FRAME_SIZE
	.align		4
.L_1:
        /*000c*/ 	.byte	0x04, 0x11
        /*000e*/ 	.short	(.L_3 - .L_2)
	.align		4
.L_2:
        /*0010*/ 	.word	index@(_ZN4pink15dot_dp4a_kernelEPiS0_S0_S0_)
        /*0014*/ 	.word	0x00000000


	//----- nvinfo : EIATTR_REGCOUNT
	.align		4
.L_3:
        /*0018*/ 	.byte	0x04, 0x2f
        /*001a*/ 	.short	(.L_5 - .L_4)
	.align		4
.L_4:
        /*001c*/ 	.word	index@(_ZN4pink15dot_dp4a_kernelEPjS0_S0_S0_)
        /*0020*/ 	.word	0x0000000e


	//----- nvinfo : EIATTR_FRAME_SIZE
	.align		4
.L_5:
        /*0024*/ 	.byte	0x04, 0x11
        /*0026*/ 	.short	(.L_7 - .L_6)
	.align		4
.L_6:
        /*0028*/ 	.word	index@(_ZN4pink15dot_dp4a_kernelEPjS0_S0_S0_)
        /*002c*/ 	.word	0x00000000


	//----- nvinfo : EIATTR_MIN_STACK_SIZE
	.align		4
.L_7:
        /*0030*/ 	.byte	0x04, 0x12
        /*0032*/ 	.short	(.L_9 - .L_8)
	.align		4
.L_8:
        /*0034*/ 	.word	index@(_ZN4pink15dot_dp4a_kernelEPjS0_S0_S0_)
        /*0038*/ 	.word	0x00000000


	//----- nvinfo : EIATTR_MIN_STACK_SIZE
	.align		4
.L_9:
        /*003c*/ 	.byte	0x04, 0x12
        /*003e*/ 	.short	(.L_11 - .L_10)
	.align		4
.L_10:
        /*0040*/ 	.word	index@(_ZN4pink15dot_dp4a_kernelEPiS0_S0_S0_)
        /*0044*/ 	.word	0x00000000
.L_11:


//--------------------- .nv.compat                --------------------------
	.section	.nv.compat,"",@"SHT_CUDA_COMPAT_INFO"
	.align	4
        /*0000*/ 	.byte	0x02, 0x09, 0x00, 0x00, 0x02, 0x02, 0x01, 0x00, 0x02, 0x05, 0x05, 0x00, 0x03, 0x07, 0x01, 0x01
        /*0010*/ 	.byte	0x02, 0x03, 0x00, 0x00, 0x02, 0x06, 0x01, 0x00, 0x04, 0x0b, 0x08, 0x00, 0x09, 0x00, 0x00, 0x00
        /*0020*/ 	.byte	0x00, 0x00, 0x00, 0x00


//--------------------- .nv.info._ZN4pink15dot_dp4a_kernelEPjS0_S0_S0_ --------------------------
	.section	.nv.info._ZN4pink15dot_dp4a_kernelEPjS0_S0_S0_,"",@"SHT_CUDA_INFO"
	.sectionflags	@""
	.align	4


	//----- nvinfo : EIATTR_CUDA_API_VERSION
	.align		4
        /*0000*/ 	.byte	0x04, 0x37
        /*0002*/ 	.short	(.L_13 - .L_12)
.L_12:
        /*0004*/ 	.word	0x00000082


	//----- nvinfo : EIATTR_KPARAM_INFO
	.align		4
.L_13:
        /*0008*/ 	.byte	0x04, 0x17
        /*000a*/ 	.short	(.L_15 - .L_14)
.L_14:
        /*000c*/ 	.word	0x00000000
        /*0010*/ 	.short	0x0003
        /*0012*/ 	.short	0x0018
        /*0014*/ 	.byte	0x00, 0xf5, 0x21, 0x00


	//----- nvinfo : EIATTR_KPARAM_INFO
	.align		4
.L_15:
        /*0018*/ 	.byte	0x04, 0x17
        /*001a*/ 	.short	(.L_17 - .L_16)
.L_16:
        /*001c*/ 	.word	0x00000000
        /*0020*/ 	.short	0x0002
        /*0022*/ 	.short	0x0010
        /*0024*/ 	.byte	0x00, 0xf5, 0x21, 0x00


	//----- nvinfo : EIATTR_KPARAM_INFO
	.align		4
.L_17:
        /*0028*/ 	.byte	0x04, 0x17
        /*002a*/ 	.short	(.L_19 - .L_18)
.L_18:
        /*002c*/ 	.word	0x00000000
        /*0030*/ 	.short	0x0001
        /*0032*/ 	.short	0x0008
        /*0034*/ 	.byte	0x00, 0xf5, 0x21, 0x00


	//----- nvinfo : EIATTR_KPARAM_INFO
	.align		4
.L_19:
        /*0038*/ 	.byte	0x04, 0x17
        /*003a*/ 	.short	(.L_21 - .L_20)
.L_20:
        /*003c*/ 	.word	0x00000000
        /*0040*/ 	.short	0x0000
        /*0042*/ 	.short	0x0000
        /*0044*/ 	.byte	0x00, 0xf5, 0x21, 0x00


	//----- nvinfo : EIATTR_SPARSE_MMA_MASK
	.align		4
.L_21:
        /*0048*/ 	.byte	0x03, 0x50
        /*004a*/ 	.short	0x0000


	//----- nvinfo : EIATTR_MAXREG_COUNT
	.align		4
        /*004c*/ 	.byte	0x03, 0x1b
        /*004e*/ 	.short	0x00ff


	//----- nvinfo : EIATTR_MERCURY_ISA_VERSION
	.align		4
        /*0050*/ 	.byte	0x03, 0x5f
        /*0052*/ 	.short	0x0101


	//----- nvinfo : EIATTR_VRC_CTA_INIT_COUNT
	.align		4
        /*0054*/ 	.byte	0x02, 0x4a
	.zero		1
	.zero		1


	//----- nvinfo : EIATTR_EXIT_INSTR_OFFSETS
	.align		4
        /*0058*/ 	.byte	0x04, 0x1c
        /*005a*/ 	.short	(.L_23 - .L_22)


	//   ....[0]....
.L_22:
        /*005c*/ 	.word	0x00000100


	//----- nvinfo : EIATTR_CBANK_PARAM_SIZE
	.align		4
.L_23:
        /*0060*/ 	.byte	0x03, 0x19
        /*0062*/ 	.short	0x0020


	//----- nvinfo : EIATTR_PARAM_CBANK
	.align		4
        /*0064*/ 	.byte	0x04, 0x0a
        /*0066*/ 	.short	(.L_25 - .L_24)
	.align		4
.L_24:
        /*0068*/ 	.word	index@(.nv.constant0._ZN4pink15dot_dp4a_kernelEPjS0_S0_S0_)
        /*006c*/ 	.short	0x0380
        /*006e*/ 	.short	0x0020


	//----- nvinfo : EIATTR_SW_WAR
	.align		4
.L_25:
        /*0070*/ 	.byte	0x04, 0x36
        /*0072*/ 	.short	(.L_27 - .L_26)
.L_26:
        /*0074*/ 	.word	0x00000008
.L_27:


//--------------------- .nv.info._ZN4pink15dot_dp4a_kernelEPiS0_S0_S0_ --------------------------
	.section	.nv.info._ZN4pink15dot_dp4a_kernelEPiS0_S0_S0_,"",@"SHT_CUDA_INFO"
	.sectionflags	@""
	.align	4


	//----- nvinfo : EIATTR_CUDA_API_VERSION
	.align		4
        /*0000*/ 	.byte	0x04, 0x37
        /*0002*/ 	.short	(.L_29 - .L_28)
.L_28:
        /*0004*/ 	.word	0x00000082


	//----- nvinfo : EIATTR_KPARAM_INFO
	.align		4
.L_29:
        /*0008*/ 	.byte	0x04, 0x17
        /*000a*/ 	.short	(.L_31 - .L_30)
.L_30:
        /*000c*/ 	.word	0x00000000
        /*0010*/ 	.short	0x0003
        /*0012*/ 	.short	0x0018
        /*0014*/ 	.byte	0x00, 0xf5, 0x21, 0x00


	//----- nvinfo : EIATTR_KPARAM_INFO
	.align		4
.L_31:
        /*0018*/ 	.byte	0x04, 0x17
        /*001a*/ 	.short	(.L_33 - .L_32)
.L_32:
        /*001c*/ 	.word	0x00000000
        /*0020*/ 	.short	0x0002
        /*0022*/ 	.short	0x0010
        /*0024*/ 	.byte	0x00, 0xf5, 0x21, 0x00


	//----- nvinfo : EIATTR_KPARAM_INFO
	.align		4
.L_33:
        /*0028*/ 	.byte	0x04, 0x17
        /*002a*/ 	.short	(.L_35 - .L_34)
.L_34:
        /*002c*/ 	.word	0x00000000
        /*0030*/ 	.short	0x0001
        /*0032*/ 	.short	0x0008
        /*0034*/ 	.byte	0x00, 0xf5, 0x21, 0x00


	//----- nvinfo : EIATTR_KPARAM_INFO
	.align		4
.L_35:
        /*0038*/ 	.byte	0x04, 0x17
        /*003a*/ 	.short	(.L_37 - .L_36)
.L_36:
        /*003c*/ 	.word	0x00000000
        /*0040*/ 	.short	0x0000
        /*0042*/ 	.short	0x0000
        /*0044*/ 	.byte	0x00, 0xf5, 0x21, 0x00


	//----- nvinfo : EIATTR_SPARSE_MMA_MASK
	.align		4
.L_37:
        /*0048*/ 	.byte	0x03, 0x50
        /*004a*/ 	.short	0x0000


	//----- nvinfo : EIATTR_MAXREG_COUNT
	.align		4
        /*004c*/ 	.byte	0x03, 0x1b
        /*004e*/ 	.short	0x00ff


	//----- nvinfo : EIATTR_MERCURY_ISA_VERSION
	.align		4
        /*0050*/ 	.byte	0x03, 0x5f
        /*0052*/ 	.short	0x0101


	//----- nvinfo : EIATTR_VRC_CTA_INIT_COUNT
	.align		4
        /*0054*/ 	.byte	0x02, 0x4a
	.zero		1
	.zero		1


	//----- nvinfo : EIATTR_EXIT_INSTR_OFFSETS
	.align		4
        /*0058*/ 	.byte	0x04, 0x1c
        /*005a*/ 	.short	(.L_39 - .L_38)


	//   ....[0]....
.L_38:
        /*005c*/ 	.word	0x00000100


	//----- nvinfo : EIATTR_CBANK_PARAM_SIZE
	.align		4
.L_39:
        /*0060*/ 	.byte	0x03, 0x19
        /*0062*/ 	.short	0x0020


	//----- nvinfo : EIATTR_PARAM_CBANK
	.align		4
        /*0064*/ 	.byte	0x04, 0x0a
        /*0066*/ 	.short	(.L_41 - .L_40)
	.align		4
.L_40:
        /*0068*/ 	.word	index@(.nv.constant0._ZN4pink15dot_dp4a_kernelEPiS0_S0_S0_)
        /*006c*/ 	.short	0x0380
        /*006e*/ 	.short	0x0020


	//----- nvinfo : EIATTR_SW_WAR
	.align		4
.L_41:
        /*0070*/ 	.byte	0x04, 0x36
        /*0072*/ 	.short	(.L_43 - .L_42)
.L_42:
        /*0074*/ 	.word	0x00000008
.L_43:


//--------------------- .nv.callgraph             --------------------------
	.section	.nv.callgraph,"",@"SHT_CUDA_CALLGRAPH"
	.align	4
	.sectionentsize	8
	.align		4
        /*0000*/ 	.word	0x00000000
	.align		4
        /*0004*/ 	.word	0xffffffff
	.align		4
        /*0008*/ 	.word	0x00000000
	.align		4
        /*000c*/ 	.word	0xfffffffe
	.align		4
        /*0010*/ 	.word	0x00000000
	.align		4
        /*0014*/ 	.word	0xfffffffd
	.align		4
        /*0018*/ 	.word	0x00000000
	.align		4
        /*001c*/ 	.word	0xfffffffc


//--------------------- .text._ZN4pink15dot_dp4a_kernelEPjS0_S0_S0_ --------------------------
	.section	.text._ZN4pink15dot_dp4a_kernelEPjS0_S0_S0_,"ax",@progbits
	.align	128
        .global         _ZN4pink15dot_dp4a_kernelEPjS0_S0_S0_
        .type           _ZN4pink15dot_dp4a_kernelEPjS0_S0_S0_,@function
        .size           _ZN4pink15dot_dp4a_kernelEPjS0_S0_S0_,(.L_x_2 - _ZN4pink15dot_dp4a_kernelEPjS0_S0_S0_)
        .other          _ZN4pink15dot_dp4a_kernelEPjS0_S0_S0_,@"STO_CUDA_ENTRY STV_DEFAULT"
_ZN4pink15dot_dp4a_kernelEPjS0_S0_S0_:
.text._ZN4pink15dot_dp4a_kernelEPjS0_S0_S0_:
[----:B------:R-:W-:Y:S01]  /*0000*/  LDC R1, c[0x0][0x37c] ;  /* 0x0000df00ff017b82 */ /* 0x000fe20000000800 */
[----:B------:R-:W0:Y:S07]  /*0010*/  S2R R11, SR_TID.X ;  /* 0x00000000000b7919 */ /* 0x000e2e0000002100 */
[----:B------:R-:W0:Y:S01]  /*0020*/  LDC.64 R2, c[0x0][0x380] ;  /* 0x0000e000ff027b82 */ /* 0x000e220000000a00 */
[----:B------:R-:W1:Y:S07]  /*0030*/  LDCU.64 UR4, c[0x0][0x358] ;  /* 0x00006b00ff0477ac */ /* 0x000e6e0008000a00 */
[----:B------:R-:W2:Y:S08]  /*0040*/  LDC.64 R4, c[0x0][0x388] ;  /* 0x0000e200ff047b82 */ /* 0x000eb00000000a00 */
[----:B------:R-:W3:Y:S08]  /*0050*/  LDC.64 R6, c[0x0][0x390] ;  /* 0x0000e400ff067b82 */ /* 0x000ef00000000a00 */
[----:B------:R-:W4:Y:S01]  /*0060*/  LDC.64 R8, c[0x0][0x398] ;  /* 0x0000e600ff087b82 */ /* 0x000f220000000a00 */
[----:B0-----:R-:W-:-:S04]  /*0070*/  IMAD.WIDE.U32 R2, R11, 0x4, R2 ;  /* 0x000000040b027825 */ /* 0x001fc800078e0002 */
[C---:B--2---:R-:W-:Y:S02]  /*0080*/  IMAD.WIDE.U32 R4, R11.reuse, 0x4, R4 ;  /* 0x000000040b047825 */ /* 0x044fe400078e0004 */
[----:B-1----:R-:W2:Y:S02]  /*0090*/  LDG.E R2, desc[UR4][R2.64] ;  /* 0x0000000402027981 */ /* 0x002ea4000c1e1900 */
[C---:B---3--:R-:W-:Y:S02]  /*00a0*/  IMAD.WIDE.U32 R6, R11.reuse, 0x4, R6 ;  /* 0x000000040b067825 */ /* 0x048fe400078e0006 */
[----:B------:R-:W2:Y:S04]  /*00b0*/  LDG.E R5, desc[UR4][R4.64] ;  /* 0x0000000404057981 */ /* 0x000ea8000c1e1900 */
[----:B------:R-:W2:Y:S01]  /*00c0*/  LDG.E R6, desc[UR4][R6.64] ;  /* 0x0000000406067981 */ /* 0x000ea2000c1e1900 */
[----:B----4-:R-:W-:-:S04]  /*00d0*/  IMAD.WIDE.U32 R8, R11, 0x4, R8 ;  /* 0x000000040b087825 */ /* 0x010fc800078e0008 */
[----:B--2---:R-:W-:-:S05]  /*00e0*/  IDP.4A.U8.U8 R11, R2, R5, R6 ;  /* 0x00000005020b7226 */ /* 0x004fca0000000006 */
[----:B------:R-:W-:Y:S01]  /*00f0*/  STG.E desc[UR4][R8.64], R11 ;  /* 0x0000000b08007986 */ /* 0x000fe2000c101904 */
[----:B------:R-:W-:Y:S05]  /*0100*/  EXIT ;  /* 0x000000000000794d */ /* 0x000fea0003800000 */
.L_x_0:
[----:B------:R-:W-:-:S00]  /*0110*/  BRA `(.L_x_0) ;  /* 0xfffffffc00fc7947 */ /* 0x000fc0000383ffff */
[----:B------:R-:W-:-:S00]  /*0120*/  NOP ;  /* 0x0000000000007918 */ /* 0x000fc00000000000 */
        /* <DEDUP_REMOVED lines=13> */
.L_x_2:


//--------------------- .text._ZN4pink15dot_dp4a_kernelEPiS0_S0_S0_ --------------------------
	.section	.text._ZN4pink15dot_dp4a_kernelEPiS0_S0_S0_,"ax",@progbits
	.align	128
        .global         _ZN4pink15dot_dp4a_kernelEPiS0_S0_S0_
        .type           _ZN4pink15dot_dp4a_kernelEPiS0_S0_S0_,@function
        .size           _ZN4pink15dot_dp4a_kernelEPiS0_S0_S0_,(.L_x_3 - _ZN4pink15dot_dp4a_kernelEPiS0_S0_S0_)
        .other          _ZN4pink15dot_dp4a_kernelEPiS0_S0_S0_,@"STO_CUDA_ENTRY STV_DEFAULT"
_ZN4pink15dot_dp4a_kernelEPiS0_S0_S0_:
.text._ZN4pink15dot_dp4a_kernelEPiS0_S0_S0_:
        /* <DEDUP_REMOVED lines=14> */
[----:B--2---:R-:W-:-:S05]  /*00e0*/  IDP.4A.S8.S8 R11, R2, R5, R6 ;  /* 0x00000005020b7226 */ /* 0x004fca0000000606 */
[----:B------:R-:W-:Y:S01]  /*00f0*/  STG.E desc[UR4][R8.64], R11 ;  /* 0x0000000b08007986 */ /* 0x000fe2000c101904 */
[----:B------:R-:W-:Y:S05]  /*0100*/  EXIT ;  /* 0x000000000000794d */ /* 0x000fea0003800000 */
.L_x_1:
        /* <DEDUP_REMOVED lines=15> */
.L_x_3:


//--------------------- .nv.shared.reserved.0     --------------------------
	.section	.nv.shared.reserved.0,"aw",@nobits
	.weak		__nv_reservedSMEM_offset_0_alias
	.size		__nv_reservedSMEM_offset_0_alias, 0, 64
	.other		__nv_reservedSMEM_offset_0_alias,@"STO_CUDA_RESERVED_SHARED STV_DEFAULT"
__nv_reservedSMEM_offset_0_alias:
	.zero		0
	.zero		64


//--------------------- .nv.constant0._ZN4pink15dot_dp4a_kernelEPjS0_S0_S0_ --------------------------
	.section	.nv.constant0._ZN4pink15dot_dp4a_kernelEPjS0_S0_S0_,"a",@progbits
	.sectionflags	@""
	.align	4
.nv.constant0._ZN4pink15dot_dp4a_kernelEPjS0_S0_S0_:
	.zero		928


//--------------------- .nv.constant0._ZN4pink15dot_dp4a_kernelEPiS0_S0_S0_ --------------------------
	.section	.nv.constant0._ZN4pink15dot_dp4a_kernelEPiS0_S0_S0_,"a",@progbits
	.sectionflags	@""
	.align	4
.nv.constant0._ZN4pink15dot_dp4a_kernelEPiS0_S0_S0_:
	.zero		928


//--------------------- SYMBOLS --------------------------

	.type		.nv.reservedSmem.offset0,@object
	.size		.nv.reservedSmem.offset0,0x4
